	.headerflags	@"EF_CUDA_TEXMODE_UNIFIED EF_CUDA_64BIT_ADDRESS EF_CUDA_ACCELERATORS EF_CUDA_SM90 EF_CUDA_VIRTUAL_SM(EF_CUDA_SM90)"
	.elftype	@"ET_EXEC"


//--------------------- .nv.info                  --------------------------
	.section	.nv.info,"",@"SHT_CUDA_INFO"
	.align	4


	//----- nvinfo : EIATTR_REGCOUNT
	.align		4
        /*0000*/ 	.byte	0x04, 0x2f
        /*0002*/ 	.short	(.L_2 - .L_1)
	.align		4
.L_1:
        /*0004*/ 	.word	index@(triton_poi_fused_abs_add_avg_pool2d_clamp_div_floor_mul_sign_sub_0)
        /*0008*/ 	.word	0x00000031


	//----- nvinfo : EIATTR_MIN_STACK_SIZE
	.align		4
.L_2:
        /*000c*/ 	.byte	0x04, 0x12
        /*000e*/ 	.short	(.L_4 - .L_3)
	.align		4
.L_3:
        /*0010*/ 	.word	index@(triton_poi_fused_abs_add_avg_pool2d_clamp_div_floor_mul_sign_sub_0)
        /*0014*/ 	.word	0x00000000


	//----- nvinfo : EIATTR_FRAME_SIZE
	.align		4
.L_4:
        /*0018*/ 	.byte	0x04, 0x11
        /*001a*/ 	.short	(.L_6 - .L_5)
	.align		4
.L_5:
        /*001c*/ 	.word	index@(triton_poi_fused_abs_add_avg_pool2d_clamp_div_floor_mul_sign_sub_0)
        /*0020*/ 	.word	0x00000000


	//----- nvinfo : EIATTR_MIN_STACK_SIZE
	.align		4
.L_6:
        /*0024*/ 	.byte	0x04, 0x12
        /*0026*/ 	.short	(.L_8 - .L_7)
	.align		4
.L_7:
        /*0028*/ 	.word	index@(triton_poi_fused_abs_add_avg_pool2d_clamp_div_floor_mul_sign_sub_0)
        /*002c*/ 	.word	0x00000000
.L_8:


//--------------------- .nv.info.triton_poi_fused_abs_add_avg_pool2d_clamp_div_floor_mul_sign_sub_0 --------------------------
	.section	.nv.info.triton_poi_fused_abs_add_avg_pool2d_clamp_div_floor_mul_sign_sub_0,"",@"SHT_CUDA_INFO"
	.sectionflags	@""
	.align	4


	//----- nvinfo : EIATTR_CUDA_API_VERSION
	.align		4
        /*0000*/ 	.byte	0x04, 0x37
        /*0002*/ 	.short	(.L_10 - .L_9)
.L_9:
        /*0004*/ 	.word	0x0000007c


	//----- nvinfo : EIATTR_KPARAM_INFO
	.align		4
.L_10:
        /*0008*/ 	.byte	0x04, 0x17
        /*000a*/ 	.short	(.L_12 - .L_11)
.L_11:
        /*000c*/ 	.word	0x00000000
        /*0010*/ 	.short	0x0006
        /*0012*/ 	.short	0x0030
        /*0014*/ 	.byte	0x00, 0xf0, 0x11, 0x00


	//----- nvinfo : EIATTR_KPARAM_INFO
	.align		4
.L_12:
        /*0018*/ 	.byte	0x04, 0x17
        /*001a*/ 	.short	(.L_14 - .L_13)
.L_13:
        /*001c*/ 	.word	0x00000000
        /*0020*/ 	.short	0x0005
        /*0022*/ 	.short	0x0028
        /*0024*/ 	.byte	0x00, 0xf4, 0x21, 0x00


	//----- nvinfo : EIATTR_KPARAM_INFO
	.align		4
.L_14:
        /*0028*/ 	.byte	0x04, 0x17
        /*002a*/ 	.short	(.L_16 - .L_15)
.L_15:
        /*002c*/ 	.word	0x00000000
        /*0030*/ 	.short	0x0004
        /*0032*/ 	.short	0x0020
        /*0034*/ 	.byte	0x00, 0xf4, 0x21, 0x00


	//----- nvinfo : EIATTR_KPARAM_INFO
	.align		4
.L_16:
        /*0038*/ 	.byte	0x04, 0x17
        /*003a*/ 	.short	(.L_18 - .L_17)
.L_17:
        /*003c*/ 	.word	0x00000000
        /*0040*/ 	.short	0x0003
        /*0042*/ 	.short	0x0018
        /*0044*/ 	.byte	0x00, 0xf4, 0x21, 0x00


	//----- nvinfo : EIATTR_KPARAM_INFO
	.align		4
.L_18:
        /*0048*/ 	.byte	0x04, 0x17
        /*004a*/ 	.short	(.L_20 - .L_19)
.L_19:
        /*004c*/ 	.word	0x00000000
        /*0050*/ 	.short	0x0002
        /*0052*/ 	.short	0x0010
        /*0054*/ 	.byte	0x00, 0xf4, 0x21, 0x00


	//----- nvinfo : EIATTR_KPARAM_INFO
	.align		4
.L_20:
        /*0058*/ 	.byte	0x04, 0x17
        /*005a*/ 	.short	(.L_22 - .L_21)
.L_21:
        /*005c*/ 	.word	0x00000000
        /*0060*/ 	.short	0x0001
        /*0062*/ 	.short	0x0008
        /*0064*/ 	.byte	0x00, 0xf4, 0x21, 0x00


	//----- nvinfo : EIATTR_KPARAM_INFO
	.align		4
.L_22:
        /*0068*/ 	.byte	0x04, 0x17
        /*006a*/ 	.short	(.L_24 - .L_23)
.L_23:
        /*006c*/ 	.word	0x00000000
        /*0070*/ 	.short	0x0000
        /*0072*/ 	.short	0x0000
        /*0074*/ 	.byte	0x00, 0xf4, 0x21, 0x00


	//----- nvinfo : EIATTR_SPARSE_MMA_MASK
	.align		4
.L_24:
        /*0078*/ 	.byte	0x03, 0x50
        /*007a*/ 	.short	0x0000


	//----- nvinfo : EIATTR_MAXREG_COUNT
	.align		4
        /*007c*/ 	.byte	0x03, 0x1b
        /*007e*/ 	.short	0x00ff


	//----- nvinfo : EIATTR_EXIT_INSTR_OFFSETS
	.align		4
        /*0080*/ 	.byte	0x04, 0x1c
        /*0082*/ 	.short	(.L_26 - .L_25)


	//   ....[0]....
.L_25:
        /*0084*/ 	.word	0x00001810


	//   ....[1]....
        /*0088*/ 	.word	0x00001840


	//----- nvinfo : EIATTR_REQNTID
	.align		4
.L_26:
        /*008c*/ 	.byte	0x04, 0x10
        /*008e*/ 	.short	(.L_28 - .L_27)
.L_27:
        /*0090*/ 	.word	0x00000020
        /*0094*/ 	.word	0x00000001
        /*0098*/ 	.word	0x00000001


	//----- nvinfo : EIATTR_CBANK_PARAM_SIZE
	.align		4
.L_28:
        /*009c*/ 	.byte	0x03, 0x19
        /*009e*/ 	.short	0x0034


	//----- nvinfo : EIATTR_PARAM_CBANK
	.align		4
        /*00a0*/ 	.byte	0x04, 0x0a
        /*00a2*/ 	.short	(.L_30 - .L_29)
	.align		4
.L_29:
        /*00a4*/ 	.word	index@(.nv.constant0.triton_poi_fused_abs_add_avg_pool2d_clamp_div_floor_mul_sign_sub_0)
        /*00a8*/ 	.short	0x0210
        /*00aa*/ 	.short	0x0034


	//----- nvinfo : EIATTR_SW_WAR
	.align		4
.L_30:
        /*00ac*/ 	.byte	0x04, 0x36
        /*00ae*/ 	.short	(.L_32 - .L_31)
.L_31:
        /*00b0*/ 	.word	0x00000008
.L_32:


//--------------------- .nv.callgraph             --------------------------
	.section	.nv.callgraph,"",@"SHT_CUDA_CALLGRAPH"
	.align	4
	.sectionentsize	8
	.align		4
        /*0000*/ 	.word	0x00000000
	.align		4
        /*0004*/ 	.word	0xffffffff
	.align		4
        /*0008*/ 	.word	0x00000000
	.align		4
        /*000c*/ 	.word	0xfffffffe
	.align		4
        /*0010*/ 	.word	0x00000000
	.align		4
        /*0014*/ 	.word	0xfffffffd
	.align		4
        /*0018*/ 	.word	0x00000000
	.align		4
        /*001c*/ 	.word	0xfffffffc


//--------------------- .nv.constant4             --------------------------
	.section	.nv.constant4,"a",@progbits
	.align	8
	.align		8
.nv.constant4:
        /*0000*/ 	.dword	_$_str


//--------------------- .text.triton_poi_fused_abs_add_avg_pool2d_clamp_div_floor_mul_sign_sub_0 --------------------------
	.section	.text.triton_poi_fused_abs_add_avg_pool2d_clamp_div_floor_mul_sign_sub_0,"ax",@progbits
	.align	128
        .global         triton_poi_fused_abs_add_avg_pool2d_clamp_div_floor_mul_sign_sub_0
        .type           triton_poi_fused_abs_add_avg_pool2d_clamp_div_floor_mul_sign_sub_0,@function
        .size           triton_poi_fused_abs_add_avg_pool2d_clamp_div_floor_mul_sign_sub_0,(.L_x_1 - triton_poi_fused_abs_add_avg_pool2d_clamp_div_floor_mul_sign_sub_0)
        .other          triton_poi_fused_abs_add_avg_pool2d_clamp_div_floor_mul_sign_sub_0,@"STO_CUDA_ENTRY STV_DEFAULT"
triton_poi_fused_abs_add_avg_pool2d_clamp_div_floor_mul_sign_sub_0:
.text.triton_poi_fused_abs_add_avg_pool2d_clamp_div_floor_mul_sign_sub_0:
[----:B------:R-:W0:Y:S01]  /*0000*/  LDC R1, c[0x0][0x28] ;  /* 0x00000a00ff017b82 */ /* 0x000e220000000800 */
[----:B------:R-:W1:Y:S07]  /*0010*/  S2R R31, SR_TID.X ;  /* 0x00000000001f7919 */ /* 0x000e6e0000002100 */
[----:B------:R-:W2:Y:S01]  /*0020*/  LDC.64 R4, c[0x0][0x218] ;  /* 0x00008600ff047b82 */ /* 0x000ea20000000a00 */
[----:B------:R-:W-:Y:S01]  /*0030*/  ULDC.64 UR4, c[0x0][0x208] ;  /* 0x0000820000047ab9 */ /* 0x000fe20000000a00 */
[----:B------:R-:W3:Y:S06]  /*0040*/  S2R R3, SR_CTAID.X ;  /* 0x0000000000037919 */ /* 0x000eec0000002500 */
[----:B------:R-:W4:Y:S08]  /*0050*/  LDC.64 R6, c[0x0][0x210] ;  /* 0x00008400ff067b82 */ /* 0x000f300000000a00 */
[----:B------:R-:W5:Y:S01]  /*0060*/  LDC.64 R8, c[0x0][0x220] ;  /* 0x00008800ff087b82 */ /* 0x000f620000000a00 */
[----:B--2---:R-:W2:Y:S01]  /*0070*/  LDG.E R0, desc[UR4][R4.64] ;  /* 0x0000000404007981 */ /* 0x004ea2000c1e1900 */
[----:B------:R-:W-:Y:S01]  /*0080*/  CS2R R22, SRZ ;  /* 0x0000000000167805 */ /* 0x000fe2000001ff00 */
[----:B------:R-:W-:Y:S01]  /*0090*/  IMAD.MOV.U32 R32, RZ, RZ, RZ ;  /* 0x000000ffff207224 */ /* 0x000fe200078e00ff */
[----:B-1----:R-:W-:-:S05]  /*00a0*/  LOP3.LUT R2, R31, 0xf, RZ, 0xc0, !PT ;  /* 0x0000000f1f027812 */ /* 0x002fca00078ec0ff */
[----:B---3--:R-:W-:-:S04]  /*00b0*/  IMAD R2, R3, 0x10, R2 ;  /* 0x0000001003027824 */ /* 0x008fc800078e0202 */
[C---:B------:R-:W-:Y:S01]  /*00c0*/  IMAD.SHL.U32 R3, R2.reuse, 0x10, RZ ;  /* 0x0000001002037824 */ /* 0x040fe200078e00ff */
[----:B------:R-:W-:-:S03]  /*00d0*/  ISETP.GE.AND P0, PT, R2, 0x10, PT ;  /* 0x000000100200780c */ /* 0x000fc60003f06270 */
[----:B----4-:R-:W-:-:S04]  /*00e0*/  IMAD.WIDE R6, R3, 0x4, R6 ;  /* 0x0000000403067825 */ /* 0x010fc800078e0206 */
[----:B------:R-:W-:Y:S01]  /*00f0*/  IMAD.MOV.U32 R27, RZ, RZ, RZ ;  /* 0x000000ffff1b7224 */ /* 0x000fe200078e00ff */
[----:B-----5:R1:W3:Y:S01]  /*0100*/  LDG.E R3, desc[UR4][R8.64] ;  /* 0x0000000408037981 */ /* 0x0202e2000c1e1900 */
[----:B------:R-:W-:-:S04]  /*0110*/  IMAD.MOV.U32 R30, RZ, RZ, RZ ;  /* 0x000000ffff1e7224 */ /* 0x000fc800078e00ff */
[----:B------:R-:W4:Y:S04]  /*0120*/  @!P0 LDG.E.EL R23, desc[UR4][R6.64+0x4] ;  /* 0x0000040406178981 */ /* 0x000f28000c2e1900 */
[----:B------:R-:W5:Y:S01]  /*0130*/  @!P0 LDG.E.EL R32, desc[UR4][R6.64] ;  /* 0x0000000406208981 */ /* 0x000f62000c2e1900 */
[----:B------:R-:W-:-:S03]  /*0140*/  CS2R R28, SRZ ;  /* 0x00000000001c7805 */ /* 0x000fc6000001ff00 */
[----:B------:R-:W3:Y:S04]  /*0150*/  @!P0 LDG.E.EL R27, desc[UR4][R6.64+0x1c] ;  /* 0x00001c04061b8981 */ /* 0x000ee8000c2e1900 */
[----:B------:R-:W3:Y:S04]  /*0160*/  @!P0 LDG.E.EL R30, desc[UR4][R6.64+0x18] ;  /* 0x00001804061e8981 */ /* 0x000ee8000c2e1900 */
[----:B------:R-:W3:Y:S04]  /*0170*/  @!P0 LDG.E.EL R28, desc[UR4][R6.64+0x20] ;  /* 0x00002004061c8981 */ /* 0x000ee8000c2e1900 */
[----:B------:R-:W3:Y:S01]  /*0180*/  @!P0 LDG.E.EL R29, desc[UR4][R6.64+0x24] ;  /* 0x00002404061d8981 */ /* 0x000ee2000c2e1900 */
[----:B------:R-:W-:-:S02]  /*0190*/  CS2R R14, SRZ ;  /* 0x00000000000e7805 */ /* 0x000fc4000001ff00 */
[----:B------:R-:W-:Y:S02]  /*01a0*/  CS2R R18, SRZ ;  /* 0x0000000000127805 */ /* 0x000fe4000001ff00 */
[----:B------:R-:W-:Y:S01]  /*01b0*/  CS2R R16, SRZ ;  /* 0x0000000000107805 */ /* 0x000fe2000001ff00 */
[----:B------:R-:W-:Y:S01]  /*01c0*/  IMAD.MOV.U32 R24, RZ, RZ, RZ ;  /* 0x000000ffff187224 */ /* 0x000fe200078e00ff */
[----:B------:R-:W3:Y:S04]  /*01d0*/  @!P0 LDG.E.EL R22, desc[UR4][R6.64+0x28] ;  /* 0x0000280406168981 */ /* 0x000ee8000c2e1900 */
[----:B------:R-:W3:Y:S01]  /*01e0*/  @!P0 LDG.E.EL R15, desc[UR4][R6.64+0xc] ;  /* 0x00000c04060f8981 */ /* 0x000ee2000c2e1900 */
[----:B------:R-:W-:Y:S02]  /*01f0*/  IMAD.MOV.U32 R20, RZ, RZ, RZ ;  /* 0x000000ffff147224 */ /* 0x000fe400078e00ff */
[----:B------:R-:W-:Y:S01]  /*0200*/  IMAD.MOV.U32 R12, RZ, RZ, RZ ;  /* 0x000000ffff0c7224 */ /* 0x000fe200078e00ff */
[----:B------:R-:W3:Y:S04]  /*0210*/  @!P0 LDG.E.EL R19, desc[UR4][R6.64+0x10] ;  /* 0x0000100406138981 */ /* 0x000ee8000c2e1900 */
[----:B------:R-:W3:Y:S04]  /*0220*/  @!P0 LDG.E.EL R18, desc[UR4][R6.64+0x8] ;  /* 0x0000080406128981 */ /* 0x000ee8000c2e1900 */
[----:B------:R-:W3:Y:S04]  /*0230*/  @!P0 LDG.E.EL R17, desc[UR4][R6.64+0x14] ;  /* 0x0000140406118981 */ /* 0x000ee8000c2e1900 */
[----:B------:R-:W3:Y:S04]  /*0240*/  @!P0 LDG.E.EL R24, desc[UR4][R6.64+0x2c] ;  /* 0x00002c0406188981 */ /* 0x000ee8000c2e1900 */
[----:B------:R-:W3:Y:S04]  /*0250*/  @!P0 LDG.E.EL R16, desc[UR4][R6.64+0x30] ;  /* 0x0000300406108981 */ /* 0x000ee8000c2e1900 */
[----:B------:R-:W3:Y:S04]  /*0260*/  @!P0 LDG.E.EL R20, desc[UR4][R6.64+0x34] ;  /* 0x0000340406148981 */ /* 0x000ee8000c2e1900 */
[----:B------:R-:W3:Y:S04]  /*0270*/  @!P0 LDG.E.EL R12, desc[UR4][R6.64+0x38] ;  /* 0x00003804060c8981 */ /* 0x000ee8000c2e1900 */
[----:B------:R2:W3:Y:S01]  /*0280*/  @!P0 LDG.E.EL R14, desc[UR4][R6.64+0x3c] ;  /* 0x00003c04060e8981 */ /* 0x0004e2000c2e1900 */
[----:B-1----:R-:W1:Y:S08]  /*0290*/  LDC.64 R8, c[0x0][0x228] ;  /* 0x00008a00ff087b82 */ /* 0x002e700000000a00 */
[----:B------:R-:W1:Y:S02]  /*02a0*/  LDC.64 R10, c[0x0][0x230] ;  /* 0x00008c00ff0a7b82 */ /* 0x000e640000000a00 */
[----:B-1----:R1:W3:Y:S04]  /*02b0*/  LDG.E R5, desc[UR4][R8.64] ;  /* 0x0000000408057981 */ /* 0x0022e8000c1e1900 */
[----:B0-----:R0:W3:Y:S01]  /*02c0*/  LDG.E R4, desc[UR4][R10.64] ;  /* 0x000000040a047981 */ /* 0x0010e2000c1e1900 */
[C---:B--2---:R-:W-:Y:S01]  /*02d0*/  FSETP.GEU.AND P0, PT, |R0|.reuse, 1.175494350822287508e-38, PT ;  /* 0x008000000000780b */ /* 0x044fe20003f0e200 */
[C---:B------:R-:W-:Y:S01]  /*02e0*/  FMUL R13, R0.reuse, 0.25 ;  /* 0x3e800000000d7820 */ /* 0x040fe20000400000 */
[----:B------:R-:W-:-:S04]  /*02f0*/  FSETP.GT.AND P1, PT, |R0|, 8.50705917302346158658e+37, PT ;  /* 0x7e8000000000780b */ /* 0x000fc80003f24200 */
[----:B------:R-:W-:-:S07]  /*0300*/  FSEL R13, R13, R0, P1 ;  /* 0x000000000d0d7208 */ /* 0x000fce0000800000 */
[----:B------:R-:W-:-:S04]  /*0310*/  @!P0 FMUL R13, R13, 16777216 ;  /* 0x4b8000000d0d8820 */ /* 0x000fc80000400000 */
[----:B------:R-:W3:Y:S01]  /*0320*/  MUFU.RCP R26, R13 ;  /* 0x0000000d001a7308 */ /* 0x000ee20000001000 */
[----:B----4-:R-:W-:Y:S01]  /*0330*/  @P1 FMUL R23, R23, 0.25 ;  /* 0x3e80000017171820 */ /* 0x010fe20000400000 */
[----:B-----5:R-:W-:-:S03]  /*0340*/  @P1 FMUL R32, R32, 0.25 ;  /* 0x3e80000020201820 */ /* 0x020fc60000400000 */
[----:B------:R-:W-:Y:S01]  /*0350*/  @!P0 FMUL R23, R23, 16777216 ;  /* 0x4b80000017178820 */ /* 0x000fe20000400000 */
[----:B------:R-:W-:-:S03]  /*0360*/  @!P0 FMUL R32, R32, 16777216 ;  /* 0x4b80000020208820 */ /* 0x000fc60000400000 */
[C-C-:B---3--:R-:W-:Y:S01]  /*0370*/  FFMA R23, R26.reuse, R23, -R3.reuse ;  /* 0x000000171a177223 */ /* 0x148fe20000000803 */
[----:B------:R-:W-:Y:S01]  /*0380*/  @P1 FMUL R27, R27, 0.25 ;  /* 0x3e8000001b1b1820 */ /* 0x000fe20000400000 */
[--C-:B------:R-:W-:Y:S01]  /*0390*/  FFMA R21, R26, R32, -R3.reuse ;  /* 0x000000201a157223 */ /* 0x100fe20000000803 */
[----:B------:R-:W-:Y:S02]  /*03a0*/  @P1 FMUL R30, R30, 0.25 ;  /* 0x3e8000001e1e1820 */ /* 0x000fe40000400000 */
[----:B------:R-:W-:Y:S01]  /*03b0*/  FSETP.GEU.AND P4, PT, R23, RZ, PT ;  /* 0x000000ff1700720b */ /* 0x000fe20003f8e000 */
[----:B------:R-:W-:Y:S01]  /*03c0*/  @!P0 FMUL R27, R27, 16777216 ;  /* 0x4b8000001b1b8820 */ /* 0x000fe20000400000 */
[----:B------:R-:W-:Y:S01]  /*03d0*/  FSETP.GT.AND P2, PT, R23, RZ, PT ;  /* 0x000000ff1700720b */ /* 0x000fe20003f44000 */
[----:B------:R-:W-:Y:S01]  /*03e0*/  @!P0 FMUL R30, R30, 16777216 ;  /* 0x4b8000001e1e8820 */ /* 0x000fe20000400000 */
[C---:B------:R-:W-:Y:S02]  /*03f0*/  FSETP.GEU.AND P5, PT, R21.reuse, RZ, PT ;  /* 0x000000ff1500720b */ /* 0x040fe40003fae000 */
[----:B------:R-:W-:Y:S01]  /*0400*/  FSETP.GT.AND P3, PT, R21, RZ, PT ;  /* 0x000000ff1500720b */ /* 0x000fe20003f64000 */
[----:B------:R-:W-:Y:S01]  /*0410*/  @P1 FMUL R28, R28, 0.25 ;  /* 0x3e8000001c1c1820 */ /* 0x000fe20000400000 */
[----:B------:R-:W-:Y:S01]  /*0420*/  @P1 FMUL R29, R29, 0.25 ;  /* 0x3e8000001d1d1820 */ /* 0x000fe20000400000 */
[----:B------:R-:W-:Y:S01]  /*0430*/  SEL R7, RZ, 0xffffffff, P4 ;  /* 0xffffffffff077807 */ /* 0x000fe20002000000 */
[C-C-:B------:R-:W-:Y:S01]  /*0440*/  FFMA R27, R26.reuse, R27, -R3.reuse ;  /* 0x0000001b1a1b7223 */ /* 0x140fe20000000803 */
[----:B------:R-:W-:Y:S01]  /*0450*/  SEL R6, RZ, 0xffffffff, P5 ;  /* 0xffffffffff067807 */ /* 0x000fe20002800000 */
[----:B------:R-:W-:Y:S01]  /*0460*/  FFMA R30, R26, R30, -R3 ;  /* 0x0000001e1a1e7223 */ /* 0x000fe20000000803 */
[----:B-1----:R-:W-:-:S02]  /*0470*/  SEL R8, RZ, 0x1, !P3 ;  /* 0x00000001ff087807 */ /* 0x002fc40005800000 */
[----:B------:R-:W-:Y:S01]  /*0480*/  SEL R9, RZ, 0x1, !P2 ;  /* 0x00000001ff097807 */ /* 0x000fe20005000000 */
[----:B------:R-:W-:Y:S01]  /*0490*/  @!P0 FMUL R28, R28, 16777216 ;  /* 0x4b8000001c1c8820 */ /* 0x000fe20000400000 */
[----:B------:R-:W-:Y:S01]  /*04a0*/  @!P0 FMUL R29, R29, 16777216 ;  /* 0x4b8000001d1d8820 */ /* 0x000fe20000400000 */
[----:B------:R-:W-:Y:S02]  /*04b0*/  PRMT R6, R7, 0x5410, R6 ;  /* 0x0000541007067816 */ /* 0x000fe40000000006 */
[----:B------:R-:W-:Y:S01]  /*04c0*/  PRMT R9, R9, 0x5410, R8 ;  /* 0x0000541009097816 */ /* 0x000fe20000000008 */
[C-C-:B------:R-:W-:Y:S01]  /*04d0*/  FFMA R29, R26.reuse, R29, -R3.reuse ;  /* 0x0000001d1a1d7223 */ /* 0x140fe20000000803 */
[C---:B------:R-:W-:Y:S01]  /*04e0*/  FSETP.GT.AND P3, PT, R27.reuse, RZ, PT ;  /* 0x000000ff1b00720b */ /* 0x040fe20003f64000 */
[----:B------:R-:W-:Y:S01]  /*04f0*/  FFMA R28, R26, R28, -R3 ;  /* 0x0000001c1a1c7223 */ /* 0x000fe20000000803 */
[----:B------:R-:W-:Y:S01]  /*0500*/  FSETP.GT.AND P2, PT, R30, RZ, PT ;  /* 0x000000ff1e00720b */ /* 0x000fe20003f44000 */
[----:B0-----:R-:W-:Y:S01]  /*0510*/  VIADD.16x2 R11, R6, R9 ;  /* 0x00000009060b7236 */ /* 0x001fe20000000200 */
[----:B------:R-:W-:-:S02]  /*0520*/  FSETP.GEU.AND P5, PT, R27, RZ, PT ;  /* 0x000000ff1b00720b */ /* 0x000fc40003fae000 */
[----:B------:R-:W-:Y:S02]  /*0530*/  FSETP.GEU.AND P4, PT, R30, RZ, PT ;  /* 0x000000ff1e00720b */ /* 0x000fe40003f8e000 */
[----:B------:R-:W-:Y:S02]  /*0540*/  SEL R8, RZ, 0x1, !P3 ;  /* 0x00000001ff087807 */ /* 0x000fe40005800000 */
[----:B------:R-:W-:Y:S01]  /*0550*/  SEL R9, RZ, 0x1, !P2 ;  /* 0x00000001ff097807 */ /* 0x000fe20005000000 */
[----:B------:R-:W-:Y:S01]  /*0560*/  @P1 FMUL R15, R15, 0.25 ;  /* 0x3e8000000f0f1820 */ /* 0x000fe20000400000 */
[----:B------:R-:W-:Y:S02]  /*0570*/  FSETP.GT.AND P3, PT, R29, RZ, PT ;  /* 0x000000ff1d00720b */ /* 0x000fe40003f64000 */
[----:B------:R-:W-:Y:S02]  /*0580*/  FSETP.GT.AND P2, PT, R28, RZ, PT ;  /* 0x000000ff1c00720b */ /* 0x000fe40003f44000 */
[----:B------:R-:W-:-:S02]  /*0590*/  SEL R6, RZ, 0xffffffff, P5 ;  /* 0xffffffffff067807 */ /* 0x000fc40002800000 */
[----:B------:R-:W-:Y:S01]  /*05a0*/  SEL R7, RZ, 0xffffffff, P4 ;  /* 0xffffffffff077807 */ /* 0x000fe20002000000 */
[----:B------:R-:W-:Y:S01]  /*05b0*/  @!P0 FMUL R15, R15, 16777216 ;  /* 0x4b8000000f0f8820 */ /* 0x000fe20000400000 */
[----:B------:R-:W-:Y:S02]  /*05c0*/  SEL R25, RZ, 0x1, !P3 ;  /* 0x00000001ff197807 */ /* 0x000fe40005800000 */
[----:B------:R-:W-:Y:S02]  /*05d0*/  SEL R32, RZ, 0x1, !P2 ;  /* 0x00000001ff207807 */ /* 0x000fe40005000000 */
[----:B------:R-:W-:Y:S02]  /*05e0*/  PRMT R9, R9, 0x5410, R8 ;  /* 0x0000541009097816 */ /* 0x000fe40000000008 */
[----:B------:R-:W-:Y:S02]  /*05f0*/  PRMT R6, R7, 0x5410, R6 ;  /* 0x0000541007067816 */ /* 0x000fe40000000006 */
[----:B------:R-:W-:-:S02]  /*0600*/  FSETP.GEU.AND P5, PT, R29, RZ, PT ;  /* 0x000000ff1d00720b */ /* 0x000fc40003fae000 */
[----:B------:R-:W-:Y:S01]  /*0610*/  FSETP.GEU.AND P4, PT, R28, RZ, PT ;  /* 0x000000ff1c00720b */ /* 0x000fe20003f8e000 */
[----:B------:R-:W-:Y:S01]  /*0620*/  @P1 FMUL R19, R19, 0.25 ;  /* 0x3e80000013131820 */ /* 0x000fe20000400000 */
[----:B------:R-:W-:Y:S01]  /*0630*/  PRMT R25, R32, 0x5410, R25 ;  /* 0x0000541020197816 */ /* 0x000fe20000000019 */
[----:B------:R-:W-:Y:S01]  /*0640*/  FFMA R32, R26, R15, -R3 ;  /* 0x0000000f1a207223 */ /* 0x000fe20000000803 */
[----:B------:R-:W-:Y:S01]  /*0650*/  VIADD.16x2 R13, R6, R9 ;  /* 0x00000009060d7236 */ /* 0x000fe20000000200 */
[----:B------:R-:W-:Y:S02]  /*0660*/  SEL R6, RZ, 0xffffffff, P5 ;  /* 0xffffffffff067807 */ /* 0x000fe40002800000 */
[----:B------:R-:W-:Y:S01]  /*0670*/  SEL R7, RZ, 0xffffffff, P4 ;  /* 0xffffffffff077807 */ /* 0x000fe20002000000 */
[----:B------:R-:W-:Y:S01]  /*0680*/  @P1 FMUL R18, R18, 0.25 ;  /* 0x3e80000012121820 */ /* 0x000fe20000400000 */
[----:B------:R-:W-:Y:S01]  /*0690*/  @!P0 FMUL R19, R19, 16777216 ;  /* 0x4b80000013138820 */ /* 0x000fe20000400000 */
[----:B------:R-:W-:Y:S01]  /*06a0*/  @P1 FMUL R17, R17, 0.25 ;  /* 0x3e80000011111820 */ /* 0x000fe20000400000 */
[----:B------:R-:W-:Y:S01]  /*06b0*/  @P1 FMUL R22, R22, 0.25 ;  /* 0x3e80000016161820 */ /* 0x000fe20000400000 */
[----:B------:R-:W-:Y:S01]  /*06c0*/  @P1 FMUL R24, R24, 0.25 ;  /* 0x3e80000018181820 */ /* 0x000fe20000400000 */
[----:B------:R-:W-:Y:S01]  /*06d0*/  @P1 FMUL R16, R16, 0.25 ;  /* 0x3e80000010101820 */ /* 0x000fe20000400000 */
[----:B------:R-:W-:Y:S01]  /*06e0*/  @P1 FMUL R20, R20, 0.25 ;  /* 0x3e80000014141820 */ /* 0x000fe20000400000 */
[----:B------:R-:W-:Y:S01]  /*06f0*/  @P1 FMUL R12, R12, 0.25 ;  /* 0x3e8000000c0c1820 */ /* 0x000fe20000400000 */
[----:B------:R-:W-:Y:S01]  /*0700*/  @P1 FMUL R14, R14, 0.25 ;  /* 0x3e8000000e0e1820 */ /* 0x000fe20000400000 */
[----:B------:R-:W-:-:S02]  /*0710*/  FSETP.GT.AND P1, PT, R32, RZ, PT ;  /* 0x000000ff2000720b */ /* 0x000fc40003f24000 */
[----:B------:R-:W-:Y:S01]  /*0720*/  PRMT R6, R7, 0x5410, R6 ;  /* 0x0000541007067816 */ /* 0x000fe20000000006 */
[--C-:B------:R-:W-:Y:S01]  /*0730*/  FFMA R33, R26, R19, -R3.reuse ;  /* 0x000000131a217223 */ /* 0x100fe20000000803 */
[----:B------:R-:W-:Y:S01]  /*0740*/  @!P0 FMUL R17, R17, 16777216 ;  /* 0x4b80000011118820 */ /* 0x000fe20000400000 */
[----:B------:R-:W-:Y:S01]  /*0750*/  @!P0 FMUL R18, R18, 16777216 ;  /* 0x4b80000012128820 */ /* 0x000fe20000400000 */
[----:B------:R-:W-:Y:S01]  /*0760*/  FSETP.GEU.AND P3, PT, R32, RZ, PT ;  /* 0x000000ff2000720b */ /* 0x000fe20003f6e000 */
[----:B------:R-:W-:Y:S02]  /*0770*/  VIADD.16x2 R25, R6, R25 ;  /* 0x0000001906197236 */ /* 0x000fe40000000200 */
[----:B------:R-:W-:Y:S01]  /*0780*/  @!P0 FMUL R20, R20, 16777216 ;  /* 0x4b80000014148820 */ /* 0x000fe20000400000 */
[C-C-:B------:R-:W-:Y:S01]  /*0790*/  FFMA R34, R26.reuse, R17, -R3.reuse ;  /* 0x000000111a227223 */ /* 0x140fe20000000803 */
[----:B------:R-:W-:Y:S01]  /*07a0*/  FSETP.GT.AND P5, PT, R33, RZ, PT ;  /* 0x000000ff2100720b */ /* 0x000fe20003fa4000 */
[C-C-:B------:R-:W-:Y:S01]  /*07b0*/  FFMA R35, R26.reuse, R18, -R3.reuse ;  /* 0x000000121a237223 */ /* 0x140fe20000000803 */
[----:B------:R-:W-:Y:S01]  /*07c0*/  I2F.S16 R7, R25 ;  /* 0x0000001900077306 */ /* 0x000fe20000101400 */
[----:B------:R-:W-:Y:S01]  /*07d0*/  FFMA R17, R26, R20, -R3 ;  /* 0x000000141a117223 */ /* 0x000fe20000000803 */
[----:B------:R-:W-:Y:S01]  /*07e0*/  @!P0 FMUL R22, R22, 16777216 ;  /* 0x4b80000016168820 */ /* 0x000fe20000400000 */
[----:B------:R-:W-:Y:S01]  /*07f0*/  @!P0 FMUL R24, R24, 16777216 ;  /* 0x4b80000018188820 */ /* 0x000fe20000400000 */
[----:B------:R-:W-:Y:S01]  /*0800*/  @!P0 FMUL R16, R16, 16777216 ;  /* 0x4b80000010108820 */ /* 0x000fe20000400000 */
[----:B------:R-:W-:Y:S01]  /*0810*/  @!P0 FMUL R12, R12, 16777216 ;  /* 0x4b8000000c0c8820 */ /* 0x000fe20000400000 */
[----:B------:R-:W-:-:S02]  /*0820*/  @!P0 FMUL R14, R14, 16777216 ;  /* 0x4b8000000e0e8820 */ /* 0x000fc40000400000 */
[----:B------:R0:W-:Y:S01]  /*0830*/  I2F.S16 R6, R25.H1 ;  /* 0x1000001900067306 */ /* 0x0001e20000101400 */
[----:B------:R-:W-:Y:S01]  /*0840*/  FADD R20, |R30|, 0.5 ;  /* 0x3f0000001e147421 */ /* 0x000fe20000000200 */
[----:B------:R-:W-:Y:S01]  /*0850*/  FSETP.GEU.AND P0, PT, R34, RZ, PT ;  /* 0x000000ff2200720b */ /* 0x000fe20003f0e000 */
[----:B------:R-:W-:Y:S01]  /*0860*/  FADD R23, |R23|, 0.5 ;  /* 0x3f00000017177421 */ /* 0x000fe20000000200 */
[----:B------:R-:W-:Y:S02]  /*0870*/  SEL R30, RZ, 0x1, !P1 ;  /* 0x00000001ff1e7807 */ /* 0x000fe40004800000 */
[C---:B------:R-:W-:Y:S01]  /*0880*/  FSETP.GT.AND P6, PT, R35.reuse, RZ, PT ;  /* 0x000000ff2300720b */ /* 0x040fe20003fc4000 */
[----:B0-----:R-:W-:Y:S01]  /*0890*/  FADD R25, |R32|, 0.5 ;  /* 0x3f00000020197421 */ /* 0x001fe20000000200 */
[----:B------:R-:W-:Y:S02]  /*08a0*/  IMAD.MOV.U32 R32, RZ, RZ, RZ ;  /* 0x000000ffff207224 */ /* 0x000fe400078e00ff */
[----:B------:R-:W-:Y:S01]  /*08b0*/  @!P1 IMAD.MOV R32, RZ, RZ, -0x1 ;  /* 0xffffffffff209424 */ /* 0x000fe200078e02ff */
[----:B------:R-:W-:Y:S01]  /*08c0*/  FSETP.GT.AND P1, PT, R34, RZ, PT ;  /* 0x000000ff2200720b */ /* 0x000fe20003f24000 */
[----:B------:R-:W-:Y:S01]  /*08d0*/  I2F.S16 R9, R13 ;  /* 0x0000000d00097306 */ /* 0x000fe20000101400 */
[----:B------:R-:W-:Y:S01]  /*08e0*/  FSETP.GEU.AND P2, PT, R35, RZ, PT ;  /* 0x000000ff2300720b */ /* 0x000fe20003f4e000 */
[C-C-:B------:R-:W-:Y:S01]  /*08f0*/  FFMA R22, R26.reuse, R22, -R3.reuse ;  /* 0x000000161a167223 */ /* 0x140fe20000000803 */
[----:B------:R-:W-:Y:S01]  /*0900*/  FFMA R19, R26, R24, -R3 ;  /* 0x000000181a137223 */ /* 0x000fe20000000803 */
[----:B------:R-:W-:-:S04]  /*0910*/  @P3 IMAD.MOV R32, RZ, RZ, R30 ;  /* 0x000000ffff203224 */ /* 0x000fc800078e021e */
[----:B------:R0:W-:Y:S01]  /*0920*/  I2F.S16 R8, R13.H1 ;  /* 0x1000000d00087306 */ /* 0x0001e20000101400 */
[----:B------:R-:W-:Y:S01]  /*0930*/  FADD R24, |R28|, 0.5 ;  /* 0x3f0000001c187421 */ /* 0x000fe20000000200 */
[----:B------:R-:W-:Y:S01]  /*0940*/  SEL R28, RZ, 0x1, !P5 ;  /* 0x00000001ff1c7807 */ /* 0x000fe20006800000 */
[----:B------:R-:W-:Y:S01]  /*0950*/  FFMA R16, R26, R16, -R3 ;  /* 0x000000101a107223 */ /* 0x000fe20000000803 */
[----:B------:R-:W-:-:S04]  /*0960*/  FSETP.GT.AND P3, PT, R22, RZ, PT ;  /* 0x000000ff1600720b */ /* 0x000fc80003f64000 */
[----:B------:R-:W-:Y:S01]  /*0970*/  I2F.S16 R10, R11.H1 ;  /* 0x1000000b000a7306 */ /* 0x000fe20000101400 */
[----:B0-----:R-:W-:Y:S01]  /*0980*/  FADD R13, |R21|, 0.5 ;  /* 0x3f000000150d7421 */ /* 0x001fe20000000200 */
[----:B------:R-:W-:Y:S01]  /*0990*/  FADD R21, |R35|, 0.5 ;  /* 0x3f00000023157421 */ /* 0x000fe20000000200 */
[----:B------:R-:W-:Y:S02]  /*09a0*/  IMAD.MOV.U32 R35, RZ, RZ, RZ ;  /* 0x000000ffff237224 */ /* 0x000fe400078e00ff */
[C-C-:B------:R-:W-:Y:S01]  /*09b0*/  FFMA R14, R26.reuse, R14, -R3.reuse ;  /* 0x0000000e1a0e7223 */ /* 0x140fe20000000803 */
[----:B------:R-:W-:Y:S02]  /*09c0*/  @!P5 IMAD.MOV R35, RZ, RZ, -0x1 ;  /* 0xffffffffff23d424 */ /* 0x000fe400078e02ff */
[----:B------:R-:W-:Y:S01]  /*09d0*/  I2F.S16 R11, R11 ;  /* 0x0000000b000b7306 */ /* 0x000fe20000101400 */
[----:B------:R-:W-:Y:S01]  /*09e0*/  FFMA R12, R26, R12, -R3 ;  /* 0x0000000c1a0c7223 */ /* 0x000fe20000000803 */
[----:B------:R-:W-:-:S02]  /*09f0*/  FSETP.GT.AND P5, PT, R19, RZ, PT ;  /* 0x000000ff1300720b */ /* 0x000fc40003fa4000 */
[----:B------:R-:W-:-:S04]  /*0a00*/  SEL R30, RZ, 0xffffffff, P0 ;  /* 0xffffffffff1e7807 */ /* 0x000fc80000000000 */
[----:B------:R0:W1:Y:S01]  /*0a10*/  FRND.FTZ.FLOOR R18, R23 ;  /* 0x0000001700127307 */ /* 0x0000620000215000 */
[----:B------:R-:W-:Y:S02]  /*0a20*/  SEL R26, RZ, 0x1, !P6 ;  /* 0x00000001ff1a7807 */ /* 0x000fe40007000000 */
[----:B------:R-:W-:Y:S02]  /*0a30*/  FSETP.GEU.AND P4, PT, R33, RZ, PT ;  /* 0x000000ff2100720b */ /* 0x000fe40003f8e000 */
[----:B------:R-:W-:-:S03]  /*0a40*/  SEL R38, RZ, 0x1, !P3 ;  /* 0x00000001ff267807 */ /* 0x000fc60005800000 */
[----:B------:R-:W-:Y:S01]  /*0a50*/  FRND.FTZ.FLOOR R25, R25 ;  /* 0x0000001900197307 */ /* 0x000fe20000215000 */
[----:B0-----:R-:W-:Y:S01]  /*0a60*/  FADD R23, |R33|, 0.5 ;  /* 0x3f00000021177421 */ /* 0x001fe20000000200 */
[----:B------:R-:W-:Y:S01]  /*0a70*/  IMAD.MOV.U32 R33, RZ, RZ, RZ ;  /* 0x000000ffff217224 */ /* 0x000fe200078e00ff */
[----:B------:R-:W-:-:S05]  /*0a80*/  SEL R37, RZ, 0x1, !P5 ;  /* 0x00000001ff257807 */ /* 0x000fca0006800000 */
[----:B------:R-:W0:Y:S01]  /*0a90*/  I2F.S16 R36, R32 ;  /* 0x0000002000247306 */ /* 0x000e220000101400 */
[----:B------:R-:W-:Y:S02]  /*0aa0*/  @!P6 IMAD.MOV R33, RZ, RZ, -0x1 ;  /* 0xffffffffff21e424 */ /* 0x000fe400078e02ff */
[----:B------:R-:W-:-:S05]  /*0ab0*/  @P2 IMAD.MOV R33, RZ, RZ, R26 ;  /* 0x000000ffff212224 */ /* 0x000fca00078e021a */
[----:B------:R-:W2:Y:S01]  /*0ac0*/  FRND.FTZ.FLOOR R13, R13 ;  /* 0x0000000d000d7307 */ /* 0x000ea20000215000 */
[----:B------:R-:W-:-:S07]  /*0ad0*/  PRMT R46, R38, 0x5410, R37 ;  /* 0x00005410262e7816 */ /* 0x000fce0000000025 */
[----:B------:R3:W-:Y:S02]  /*0ae0*/  FRND.FTZ.FLOOR R15, R21 ;  /* 0x00000015000f7307 */ /* 0x0007e40000215000 */
[----:B---3--:R-:W-:Y:S01]  /*0af0*/  FADD R21, |R34|, 0.5 ;  /* 0x3f00000022157421 */ /* 0x008fe20000000200 */
[----:B------:R-:W-:Y:S02]  /*0b00*/  IMAD.MOV.U32 R34, RZ, RZ, RZ ;  /* 0x000000ffff227224 */ /* 0x000fe400078e00ff */
[----:B------:R-:W-:Y:S02]  /*0b10*/  @P0 IMAD.MOV R34, RZ, RZ, 0x1 ;  /* 0x00000001ff220424 */ /* 0x000fe400078e02ff */
[----:B------:R-:W-:Y:S01]  /*0b20*/  @!P1 IMAD.MOV R34, RZ, RZ, R30 ;  /* 0x000000ffff229224 */ /* 0x000fe200078e021e */
[----:B------:R-:W-:Y:S01]  /*0b30*/  FRND.FTZ.FLOOR R21, R21 ;  /* 0x0000001500157307 */ /* 0x000fe20000215000 */
[----:B------:R-:W-:Y:S02]  /*0b40*/  FSETP.GT.AND P2, PT, R17, RZ, PT ;  /* 0x000000ff1100720b */ /* 0x000fe40003f44000 */
[----:B------:R-:W-:-:S05]  /*0b50*/  FSETP.GEU.AND P3, PT, R14, RZ, PT ;  /* 0x000000ff0e00720b */ /* 0x000fca0003f6e000 */
[----:B------:R1:W3:Y:S01]  /*0b60*/  I2F.S16 R38, R34 ;  /* 0x0000002200267306 */ /* 0x0002e20000101400 */
[----:B------:R-:W-:Y:S02]  /*0b70*/  FSETP.GT.AND P0, PT, R16, RZ, PT ;  /* 0x000000ff1000720b */ /* 0x000fe40003f04000 */
[----:B------:R-:W-:-:S05]  /*0b80*/  SEL R39, RZ, 0x1, !P2 ;  /* 0x00000001ff277807 */ /* 0x000fca0005000000 */
[----:B------:R-:W4:Y:S01]  /*0b90*/  I2F.S16 R26, R33 ;  /* 0x00000021001a7306 */ /* 0x000f220000101400 */
[----:B-1----:R-:W-:Y:S01]  /*0ba0*/  FMUL R34, R18, R11 ;  /* 0x0000000b12227220 */ /* 0x002fe20000400000 */
[----:B------:R-:W-:Y:S01]  /*0bb0*/  SEL R37, RZ, 0xffffffff, P3 ;  /* 0xffffffffff257807 */ /* 0x000fe20001800000 */
[----:B0-----:R-:W-:Y:S01]  /*0bc0*/  FMUL R18, R25, R36 ;  /* 0x0000002419127220 */ /* 0x001fe20000400000 */
[----:B------:R-:W-:Y:S01]  /*0bd0*/  FSETP.GEU.AND P2, PT, R12, RZ, PT ;  /* 0x000000ff0c00720b */ /* 0x000fe20003f4e000 */
[----:B--2---:R-:W-:Y:S01]  /*0be0*/  FMUL R36, R13, R10 ;  /* 0x0000000a0d247220 */ /* 0x004fe20000400000 */
[----:B------:R-:W-:Y:S01]  /*0bf0*/  FSETP.GT.AND P3, PT, R34, R5, PT ;  /* 0x000000052200720b */ /* 0x000fe20003f64000 */
[----:B------:R-:W-:Y:S01]  /*0c00*/  @P4 IMAD.MOV R35, RZ, RZ, R28 ;  /* 0x000000ffff234224 */ /* 0x000fe200078e021c */
[----:B------:R-:W-:Y:S02]  /*0c10*/  SEL R42, RZ, 0x1, !P0 ;  /* 0x00000001ff2a7807 */ /* 0x000fe40004000000 */
[----:B------:R-:W-:-:S02]  /*0c20*/  FSETP.GT.AND P0, PT, R12, RZ, PT ;  /* 0x000000ff0c00720b */ /* 0x000fc40003f04000 */
[----:B------:R-:W-:Y:S02]  /*0c30*/  SEL R44, RZ, 0xffffffff, P2 ;  /* 0xffffffffff2c7807 */ /* 0x000fe40001000000 */
[----:B------:R-:W-:Y:S01]  /*0c40*/  FSETP.GT.AND P2, PT, R36, R5, PT ;  /* 0x000000052400720b */ /* 0x000fe20003f44000 */
[----:B------:R-:W-:Y:S01]  /*0c50*/  FRND.FTZ.FLOOR R23, R23 ;  /* 0x0000001700177307 */ /* 0x000fe20000215000 */
[----:B------:R-:W-:Y:S01]  /*0c60*/  PRMT R30, R42, 0x5410, R39 ;  /* 0x000054102a1e7816 */ /* 0x000fe20000000027 */
[----:B---3--:R-:W-:Y:S01]  /*0c70*/  FMUL R10, R21, R38 ;  /* 0x00000026150a7220 */ /* 0x008fe20000400000 */
[----:B------:R-:W-:Y:S01]  /*0c80*/  SEL R42, RZ, 0x1, !P0 ;  /* 0x00000001ff2a7807 */ /* 0x000fe20004000000 */
[----:B----4-:R-:W-:Y:S01]  /*0c90*/  FMUL R38, R15, R26 ;  /* 0x0000001a0f267220 */ /* 0x010fe20000400000 */
[----:B------:R-:W-:Y:S02]  /*0ca0*/  FSETP.GEU.AND P6, PT, R19, RZ, PT ;  /* 0x000000ff1300720b */ /* 0x000fe40003fce000 */
[----:B------:R-:W-:Y:S01]  /*0cb0*/  FSETP.GEU.AND P4, PT, R22, RZ, PT ;  /* 0x000000ff1600720b */ /* 0x000fe20003f8e000 */
[----:B------:R0:W1:Y:S01]  /*0cc0*/  I2F.S16 R40, R35 ;  /* 0x0000002300287306 */ /* 0x0000620000101400 */
[----:B------:R-:W-:-:S02]  /*0cd0*/  FSETP.GT.AND P1, PT, R14, RZ, PT ;  /* 0x000000ff0e00720b */ /* 0x000fc40003f24000 */
[C---:B------:R-:W-:Y:S02]  /*0ce0*/  FSETP.NAN.AND P0, PT, R34.reuse, R34, PT ;  /* 0x000000222200720b */ /* 0x040fe40003f08000 */
[----:B------:R-:W-:Y:S02]  /*0cf0*/  SEL R28, RZ, 0xffffffff, P6 ;  /* 0xffffffffff1c7807 */ /* 0x000fe40003000000 */
[----:B------:R-:W-:Y:S02]  /*0d00*/  SEL R33, RZ, 0xffffffff, P4 ;  /* 0xffffffffff217807 */ /* 0x000fe40002000000 */
[----:B0-----:R-:W-:Y:S02]  /*0d10*/  SEL R35, RZ, 0x1, !P1 ;  /* 0x00000001ff237807 */ /* 0x001fe40004800000 */
[----:B------:R-:W-:Y:S02]  /*0d20*/  @!P3 FSEL R34, R34, R5, P0 ;  /* 0x000000052222b208 */ /* 0x000fe40000000000 */
[----:B------:R-:W-:-:S02]  /*0d30*/  FSETP.GEU.AND P5, PT, R17, RZ, PT ;  /* 0x000000ff1100720b */ /* 0x000fc40003fae000 */
[----:B------:R-:W-:Y:S02]  /*0d40*/  FSETP.GEU.AND P4, PT, R16, RZ, PT ;  /* 0x000000ff1000720b */ /* 0x000fe40003f8e000 */
[----:B------:R-:W-:Y:S02]  /*0d50*/  FSETP.GT.AND P1, PT, R38, R5, PT ;  /* 0x000000052600720b */ /* 0x000fe40003f24000 */
[----:B------:R-:W-:Y:S02]  /*0d60*/  FSETP.NAN.AND P3, PT, R36, R36, PT ;  /* 0x000000242400720b */ /* 0x000fe40003f68000 */
[----:B------:R-:W-:Y:S02]  /*0d70*/  PRMT R41, R33, 0x5410, R28 ;  /* 0x0000541021297816 */ /* 0x000fe4000000001c */
[----:B------:R-:W-:Y:S02]  /*0d80*/  FSETP.GEU.AND P0, PT, R34, R4, PT ;  /* 0x000000042200720b */ /* 0x000fe40003f0e000 */
[----:B------:R-:W-:-:S02]  /*0d90*/  SEL R28, RZ, 0xffffffff, P5 ;  /* 0xffffffffff1c7807 */ /* 0x000fc40002800000 */
[----:B------:R-:W-:Y:S02]  /*0da0*/  SEL R33, RZ, 0xffffffff, P4 ;  /* 0xffffffffff217807 */ /* 0x000fe40002000000 */
[-C--:B------:R-:W-:Y:S02]  /*0db0*/  @!P2 FSEL R36, R36, R5.reuse, P3 ;  /* 0x000000052424a208 */ /* 0x080fe40001800000 */
[----:B------:R-:W-:Y:S02]  /*0dc0*/  FSETP.GT.AND P4, PT, R18, R5, PT ;  /* 0x000000051200720b */ /* 0x000fe40003f84000 */
[----:B------:R-:W-:Y:S01]  /*0dd0*/  PRMT R39, R33, 0x5410, R28 ;  /* 0x0000541021277816 */ /* 0x000fe2000000001c */
[----:B-1----:R-:W-:Y:S01]  /*0de0*/  FMUL R28, R23, R40 ;  /* 0x00000028171c7220 */ /* 0x002fe20000400000 */
[----:B------:R-:W-:Y:S02]  /*0df0*/  FSETP.GEU.AND P3, PT, R36, R4, PT ;  /* 0x000000042400720b */ /* 0x000fe40003f6e000 */
[----:B------:R-:W-:-:S02]  /*0e00*/  FSETP.NAN.AND P2, PT, R38, R38, PT ;  /* 0x000000262600720b */ /* 0x000fc40003f48000 */
[----:B------:R-:W-:Y:S02]  /*0e10*/  FSETP.NAN.AND P6, PT, R34, R34, PT ;  /* 0x000000222200720b */ /* 0x000fe40003fc8000 */
[-C--:B------:R-:W-:Y:S02]  /*0e20*/  @!P1 FSEL R38, R38, R5.reuse, P2 ;  /* 0x0000000526269208 */ /* 0x080fe40001000000 */
[----:B------:R-:W-:Y:S02]  /*0e30*/  FSETP.NAN.AND P5, PT, R18, R18, PT ;  /* 0x000000121200720b */ /* 0x000fe40003fa8000 */
[----:B------:R-:W-:Y:S01]  /*0e40*/  FSETP.GT.AND P1, PT, R28, R5, PT ;  /* 0x000000051c00720b */ /* 0x000fe20003f24000 */
[----:B------:R-:W0:Y:S01]  /*0e50*/  FRND.FTZ.FLOOR R20, R20 ;  /* 0x0000001400147307 */ /* 0x000e220000215000 */
[-C--:B------:R-:W-:Y:S02]  /*0e60*/  @P0 FSEL R34, R34, R4.reuse, P6 ;  /* 0x0000000422220208 */ /* 0x080fe40003000000 */
[----:B------:R-:W-:-:S02]  /*0e70*/  FSETP.GEU.AND P2, PT, R38, R4, PT ;  /* 0x000000042600720b */ /* 0x000fc40003f4e000 */
[----:B------:R-:W-:Y:S01]  /*0e80*/  FSETP.NAN.AND P0, PT, R36, R36, PT ;  /* 0x000000242400720b */ /* 0x000fe20003f08000 */
[----:B------:R-:W-:Y:S01]  /*0e90*/  FADD R27, |R27|, 0.5 ;  /* 0x3f0000001b1b7421 */ /* 0x000fe20000000200 */
[----:B------:R-:W-:Y:S02]  /*0ea0*/  @!P4 FSEL R18, R18, R5, P5 ;  /* 0x000000051212c208 */ /* 0x000fe40002800000 */
[-C--:B------:R-:W-:Y:S02]  /*0eb0*/  @P3 FSEL R36, R36, R4.reuse, P0 ;  /* 0x0000000424243208 */ /* 0x080fe40000000000 */
[----:B------:R-:W-:Y:S02]  /*0ec0*/  FSETP.GEU.AND P0, PT, R18, R4, PT ;  /* 0x000000041200720b */ /* 0x000fe40003f0e000 */
[----:B------:R-:W-:Y:S01]  /*0ed0*/  FSETP.NAN.AND P3, PT, R28, R28, PT ;  /* 0x0000001c1c00720b */ /* 0x000fe20003f68000 */
[----:B------:R-:W1:Y:S01]  /*0ee0*/  FRND.FTZ.FLOOR R27, R27 ;  /* 0x0000001b001b7307 */ /* 0x000e620000215000 */
[----:B------:R-:W-:-:S02]  /*0ef0*/  FSETP.NAN.AND P4, PT, R38, R38, PT ;  /* 0x000000262600720b */ /* 0x000fc40003f88000 */
[----:B------:R-:W-:Y:S01]  /*0f00*/  @!P1 FSEL R28, R28, R5, P3 ;  /* 0x000000051c1c9208 */ /* 0x000fe20001800000 */
[----:B0-----:R-:W-:Y:S01]  /*0f10*/  FMUL R20, R20, R9 ;  /* 0x0000000914147220 */ /* 0x001fe20000400000 */
[-C--:B------:R-:W-:Y:S02]  /*0f20*/  @P2 FSEL R38, R38, R4.reuse, P4 ;  /* 0x0000000426262208 */ /* 0x080fe40002000000 */
[----:B------:R-:W-:Y:S01]  /*0f30*/  FSETP.GEU.AND P4, PT, R28, R4, PT ;  /* 0x000000041c00720b */ /* 0x000fe20003f8e000 */
[----:B------:R-:W0:Y:S01]  /*0f40*/  FRND.FTZ.FLOOR R24, R24 ;  /* 0x0000001800187307 */ /* 0x000e220000215000 */
[----:B------:R-:W-:Y:S02]  /*0f50*/  FSETP.GT.AND P1, PT, R10, R5, PT ;  /* 0x000000050a00720b */ /* 0x000fe40003f24000 */
[----:B------:R-:W-:Y:S01]  /*0f60*/  FSETP.NAN.AND P2, PT, R18, R18, PT ;  /* 0x000000121200720b */ /* 0x000fe20003f48000 */
[----:B------:R-:W-:-:S03]  /*0f70*/  FADD R29, |R29|, 0.5 ;  /* 0x3f0000001d1d7421 */ /* 0x000fc60000000200 */
[----:B------:R-:W-:Y:S02]  /*0f80*/  @P0 FSEL R18, R18, R4, P2 ;  /* 0x0000000412120208 */ /* 0x000fe40001000000 */
[----:B------:R-:W-:Y:S01]  /*0f90*/  FSETP.GT.AND P0, PT, R20, R5, PT ;  /* 0x000000051400720b */ /* 0x000fe20003f04000 */
[----:B------:R-:W-:Y:S01]  /*0fa0*/  FADD R22, |R22|, 0.5 ;  /* 0x3f00000016167421 */ /* 0x000fe20000000200 */
[----:B------:R-:W-:Y:S02]  /*0fb0*/  VIADD.16x2 R33, R41, R46 ;  /* 0x0000002e29217236 */ /* 0x000fe40000000200 */
[----:B-1----:R-:W-:Y:S01]  /*0fc0*/  FMUL R8, R27, R8 ;  /* 0x000000081b087220 */ /* 0x002fe20000400000 */
[----:B------:R-:W-:Y:S02]  /*0fd0*/  FSETP.NAN.AND P3, PT, R28, R28, PT ;  /* 0x0000001c1c00720b */ /* 0x000fe40003f68000 */
[----:B------:R-:W-:Y:S01]  /*0fe0*/  FSETP.NAN.AND P2, PT, R10, R10, PT ;  /* 0x0000000a0a00720b */ /* 0x000fe20003f48000 */
[----:B------:R-:W1:Y:S01]  /*0ff0*/  FRND.FTZ.FLOOR R29, R29 ;  /* 0x0000001d001d7307 */ /* 0x000e620000215000 */
[----:B------:R-:W-:Y:S01]  /*1000*/  @P4 FSEL R28, R28, R4, P3 ;  /* 0x000000041c1c4208 */ /* 0x000fe20001800000 */
[----:B0-----:R-:W-:Y:S01]  /*1010*/  FMUL R24, R24, R7 ;  /* 0x0000000718187220 */ /* 0x001fe20000400000 */
[-C--:B------:R-:W-:Y:S01]  /*1020*/  @!P1 FSEL R10, R10, R5.reuse, P2 ;  /* 0x000000050a0a9208 */ /* 0x080fe20001000000 */
[----:B------:R-:W-:Y:S01]  /*1030*/  FADD R19, |R19|, 0.5 ;  /* 0x3f00000013137421 */ /* 0x000fe20000000200 */
[----:B------:R-:W-:-:S02]  /*1040*/  FSETP.GT.AND P3, PT, R8, R5, PT ;  /* 0x000000050800720b */ /* 0x000fc40003f64000 */
[----:B------:R-:W-:Y:S01]  /*1050*/  FSETP.NAN.AND P1, PT, R20, R20, PT ;  /* 0x000000141400720b */ /* 0x000fe20003f28000 */
[----:B------:R-:W-:Y:S01]  /*1060*/  FRND.FTZ.FLOOR R32, R22 ;  /* 0x0000001600207307 */ /* 0x000fe20000215000 */
[----:B------:R-:W-:Y:S02]  /*1070*/  FSETP.GEU.AND P2, PT, R10, R4, PT ;  /* 0x000000040a00720b */ /* 0x000fe40003f4e000 */
[----:B------:R-:W-:-:S05]  /*1080*/  @!P0 FSEL R20, R20, R5, P1 ;  /* 0x0000000514148208 */ /* 0x000fca0000800000 */
[----:B------:R-:W0:Y:S01]  /*1090*/  I2F.S16 R13, R33 ;  /* 0x00000021000d7306 */ /* 0x000e220000101400 */
[----:B------:R-:W-:Y:S02]  /*10a0*/  FSETP.GT.AND P1, PT, R24, R5, PT ;  /* 0x000000051800720b */ /* 0x000fe40003f24000 */
[----:B------:R-:W-:Y:S02]  /*10b0*/  FSETP.GEU.AND P0, PT, R20, R4, PT ;  /* 0x000000041400720b */ /* 0x000fe40003f0e000 */
[----:B------:R-:W-:-:S03]  /*10c0*/  FSETP.NAN.AND P5, PT, R8, R8, PT ;  /* 0x000000080800720b */ /* 0x000fc60003fa8000 */
[----:B------:R-:W-:Y:S01]  /*10d0*/  I2F.S16 R40, R33.H1 ;  /* 0x1000002100287306 */ /* 0x000fe20000101400 */
[----:B------:R-:W-:Y:S01]  /*10e0*/  FSETP.NAN.AND P4, PT, R10, R10, PT ;  /* 0x0000000a0a00720b */ /* 0x000fe20003f88000 */
[----:B-1----:R-:W-:-:S06]  /*10f0*/  FMUL R6, R29, R6 ;  /* 0x000000061d067220 */ /* 0x002fcc0000400000 */
[----:B------:R-:W1:Y:S01]  /*1100*/  FRND.FTZ.FLOOR R19, R19 ;  /* 0x0000001300137307 */ /* 0x000e620000215000 */
[----:B------:R-:W-:Y:S01]  /*1110*/  @!P3 FSEL R8, R8, R5, P5 ;  /* 0x000000050808b208 */ /* 0x000fe20002800000 */
[----:B0-----:R-:W-:Y:S01]  /*1120*/  FMUL R26, R32, R13 ;  /* 0x0000000d201a7220 */ /* 0x001fe20000400000 */
[----:B------:R-:W-:Y:S01]  /*1130*/  FSETP.NAN.AND P5, PT, R24, R24, PT ;  /* 0x000000181800720b */ /* 0x000fe20003fa8000 */
[----:B------:R-:W-:Y:S01]  /*1140*/  FADD R7, |R16|, 0.5 ;  /* 0x3f00000010077421 */ /* 0x000fe20000000200 */
[-C--:B------:R-:W-:Y:S02]  /*1150*/  @P2 FSEL R10, R10, R4.reuse, P4 ;  /* 0x000000040a0a2208 */ /* 0x080fe40002000000 */
[----:B------:R-:W-:Y:S02]  /*1160*/  FSETP.GEU.AND P3, PT, R8, R4, PT ;  /* 0x000000040800720b */ /* 0x000fe40003f6e000 */
[----:B------:R-:W-:Y:S01]  /*1170*/  FSETP.NAN.AND P4, PT, R20, R20, PT ;  /* 0x000000141400720b */ /* 0x000fe20003f88000 */
[----:B------:R-:W-:Y:S01]  /*1180*/  VIADD.16x2 R30, R39, R30 ;  /* 0x0000001e271e7236 */ /* 0x000fe20000000200 */
[----:B------:R-:W-:-:S02]  /*1190*/  FSETP.GT.AND P2, PT, R6, R5, PT ;  /* 0x000000050600720b */ /* 0x000fc40003f44000 */
[-C--:B------:R-:W-:Y:S01]  /*11a0*/  @!P1 FSEL R24, R24, R5.reuse, P5 ;  /* 0x0000000518189208 */ /* 0x080fe20002800000 */
[----:B------:R-:W-:Y:S01]  /*11b0*/  FADD R13, R3, R34 ;  /* 0x00000022030d7221 */ /* 0x000fe20000000000 */
[----:B------:R-:W-:Y:S01]  /*11c0*/  FSETP.GT.AND P1, PT, R26, R5, PT ;  /* 0x000000051a00720b */ /* 0x000fe20003f24000 */
[----:B------:R-:W-:Y:S01]  /*11d0*/  FADD R17, |R17|, 0.5 ;  /* 0x3f00000011117421 */ /* 0x000fe20000000200 */
[----:B------:R-:W-:Y:S01]  /*11e0*/  PRMT R22, R44, 0x5410, R37 ;  /* 0x000054102c167816 */ /* 0x000fe20000000025 */
[----:B-1----:R-:W-:Y:S01]  /*11f0*/  FMUL R16, R19, R40 ;  /* 0x0000002813107220 */ /* 0x002fe20000400000 */
[----:B------:R-:W-:Y:S02]  /*1200*/  PRMT R11, R42, 0x5410, R35 ;  /* 0x000054102a0b7816 */ /* 0x000fe40000000023 */
[-C--:B------:R-:W-:Y:S01]  /*1210*/  @P0 FSEL R20, R20, R4.reuse, P4 ;  /* 0x0000000414140208 */ /* 0x080fe20002000000 */
[----:B------:R-:W-:Y:S01]  /*1220*/  FRND.FTZ.FLOOR R7, R7 ;  /* 0x0000000700077307 */ /* 0x000fe20000215000 */
[----:B------:R-:W-:Y:S01]  /*1230*/  FSETP.GEU.AND P0, PT, R24, R4, PT ;  /* 0x000000041800720b */ /* 0x000fe20003f0e000 */
[----:B------:R-:W-:Y:S01]  /*1240*/  FMUL R13, R0, R13 ;  /* 0x0000000d000d7220 */ /* 0x000fe20000400000 */
[----:B------:R-:W-:Y:S01]  /*1250*/  FADD R14, |R14|, 0.5 ;  /* 0x3f0000000e0e7421 */ /* 0x000fe20000000200 */
[----:B------:R-:W-:Y:S01]  /*1260*/  FADD R9, R3, R36 ;  /* 0x0000002403097221 */ /* 0x000fe20000000000 */
[----:B------:R-:W-:-:S03]  /*1270*/  VIADD.16x2 R11, R22, R11 ;  /* 0x0000000b160b7236 */ /* 0x000fc60000000200 */
[----:B------:R-:W0:Y:S01]  /*1280*/  I2F.S16 R40, R30 ;  /* 0x0000001e00287306 */ /* 0x000e220000101400 */
[----:B------:R-:W-:Y:S01]  /*1290*/  FADD R12, |R12|, 0.5 ;  /* 0x3f0000000c0c7421 */ /* 0x000fe20000000200 */
[----:B------:R-:W-:Y:S02]  /*12a0*/  FSETP.NAN.AND P5, PT, R8, R8, PT ;  /* 0x000000080800720b */ /* 0x000fe40003fa8000 */
[----:B------:R-:W-:Y:S01]  /*12b0*/  FSETP.NAN.AND P6, PT, R6, R6, PT ;  /* 0x000000060600720b */ /* 0x000fe20003fc8000 */
[----:B------:R-:W-:Y:S01]  /*12c0*/  FFMA R9, R0, R9, R13 ;  /* 0x0000000900097223 */ /* 0x000fe2000000000d */
[----:B------:R-:W-:Y:S02]  /*12d0*/  FSETP.NAN.AND P4, PT, R26, R26, PT ;  /* 0x0000001a1a00720b */ /* 0x000fe40003f88000 */
[----:B------:R-:W-:Y:S01]  /*12e0*/  I2F.S16 R32, R30.H1 ;  /* 0x1000001e00207306 */ /* 0x000fe20000101400 */
[----:B------:R-:W-:Y:S02]  /*12f0*/  @P3 FSEL R8, R8, R4, P5 ;  /* 0x0000000408083208 */ /* 0x000fe40002800000 */
[----:B------:R-:W-:-:S05]  /*1300*/  @!P2 FSEL R6, R6, R5, P6 ;  /* 0x000000050606a208 */ /* 0x000fca0003000000 */
[----:B------:R-:W1:Y:S01]  /*1310*/  FRND.FTZ.FLOOR R17, R17 ;  /* 0x0000001100117307 */ /* 0x000e620000215000 */
[----:B------:R-:W-:Y:S02]  /*1320*/  FSETP.NAN.AND P3, PT, R24, R24, PT ;  /* 0x000000181800720b */ /* 0x000fe40003f68000 */
[----:B------:R-:W-:Y:S01]  /*1330*/  @!P1 FSEL R26, R26, R5, P4 ;  /* 0x000000051a1a9208 */ /* 0x000fe20002000000 */
[----:B------:R-:W-:-:S04]  /*1340*/  FADD R38, R3, R38 ;  /* 0x0000002603267221 */ /* 0x000fc80000000000 */
[----:B------:R-:W-:Y:S01]  /*1350*/  I2F.S16 R13, R11.H1 ;  /* 0x1000000b000d7306 */ /* 0x000fe20000101400 */
[-C--:B------:R-:W-:Y:S02]  /*1360*/  FSETP.GEU.AND P2, PT, R6, R4.reuse, PT ;  /* 0x000000040600720b */ /* 0x080fe40003f4e000 */
[----:B------:R-:W-:-:S05]  /*1370*/  @P0 FSEL R24, R24, R4, P3 ;  /* 0x0000000418180208 */ /* 0x000fca0001800000 */
[----:B------:R-:W2:Y:S01]  /*1380*/  FRND.FTZ.FLOOR R14, R14 ;  /* 0x0000000e000e7307 */ /* 0x000ea20000215000 */
[----:B------:R-:W-:Y:S01]  /*1390*/  FSETP.GEU.AND P3, PT, R26, R4, PT ;  /* 0x000000041a00720b */ /* 0x000fe20003f6e000 */
[----:B0-----:R-:W-:-:S06]  /*13a0*/  FMUL R40, R7, R40 ;  /* 0x0000002807287220 */ /* 0x001fcc0000400000 */
[----:B------:R-:W-:Y:S01]  /*13b0*/  I2F.S16 R15, R11 ;  /* 0x0000000b000f7306 */ /* 0x000fe20000101400 */
[----:B------:R-:W-:Y:S01]  /*13c0*/  FFMA R9, R0, R38, R9 ;  /* 0x0000002600097223 */ /* 0x000fe20000000009 */
[----:B------:R-:W-:-:S06]  /*13d0*/  FADD R18, R3, R18 ;  /* 0x0000001203127221 */ /* 0x000fcc0000000000 */
[----:B------:R-:W0:Y:S01]  /*13e0*/  FRND.FTZ.FLOOR R12, R12 ;  /* 0x0000000c000c7307 */ /* 0x000e220000215000 */
[-C--:B------:R-:W-:Y:S01]  /*13f0*/  FSETP.GT.AND P5, PT, R16, R5.reuse, PT ;  /* 0x000000051000720b */ /* 0x080fe20003fa4000 */
[----:B------:R-:W-:Y:S01]  /*1400*/  FFMA R9, R0, R18, R9 ;  /* 0x0000001200097223 */ /* 0x000fe20000000009 */
[----:B------:R-:W-:Y:S01]  /*1410*/  FADD R28, R3, R28 ;  /* 0x0000001c031c7221 */ /* 0x000fe20000000000 */
[----:B-1----:R-:W-:Y:S01]  /*1420*/  FMUL R32, R17, R32 ;  /* 0x0000002011207220 */ /* 0x002fe20000400000 */
[----:B------:R-:W-:Y:S01]  /*1430*/  FSETP.GT.AND P0, PT, R40, R5, PT ;  /* 0x000000052800720b */ /* 0x000fe20003f04000 */
[----:B--2---:R-:W-:Y:S01]  /*1440*/  FMUL R14, R14, R13 ;  /* 0x0000000d0e0e7220 */ /* 0x004fe20000400000 */
[----:B------:R-:W-:Y:S01]  /*1450*/  FSETP.NAN.AND P6, PT, R6, R6, PT ;  /* 0x000000060600720b */ /* 0x000fe20003fc8000 */
[----:B------:R-:W-:Y:S01]  /*1460*/  FFMA R9, R0, R28, R9 ;  /* 0x0000001c00097223 */ /* 0x000fe20000000009 */
[----:B------:R-:W-:Y:S01]  /*1470*/  FSETP.NAN.AND P4, PT, R26, R26, PT ;  /* 0x0000001a1a00720b */ /* 0x000fe20003f88000 */
[----:B------:R-:W-:Y:S01]  /*1480*/  FADD R10, R3, R10 ;  /* 0x0000000a030a7221 */ /* 0x000fe20000000000 */
[----:B------:R-:W-:-:S02]  /*1490*/  FSETP.GT.AND P1, PT, R32, R5, PT ;  /* 0x000000052000720b */ /* 0x000fc40003f24000 */
[----:B------:R-:W-:Y:S01]  /*14a0*/  @P2 FSEL R6, R6, R4, P6 ;  /* 0x0000000406062208 */ /* 0x000fe20003000000 */
[----:B0-----:R-:W-:Y:S01]  /*14b0*/  FMUL R12, R12, R15 ;  /* 0x0000000f0c0c7220 */ /* 0x001fe20000400000 */
[----:B------:R-:W-:Y:S01]  /*14c0*/  FSETP.NAN.AND P6, PT, R16, R16, PT ;  /* 0x000000101000720b */ /* 0x000fe20003fc8000 */
[----:B------:R-:W-:Y:S01]  /*14d0*/  FFMA R9, R0, R10, R9 ;  /* 0x0000000a00097223 */ /* 0x000fe20000000009 */
[----:B------:R-:W-:Y:S01]  /*14e0*/  @P3 FSEL R26, R26, R4, P4 ;  /* 0x000000041a1a3208 */ /* 0x000fe20002000000 */
[C---:B------:R-:W-:Y:S01]  /*14f0*/  FADD R20, R3.reuse, R20 ;  /* 0x0000001403147221 */ /* 0x040fe20000000000 */
[-C--:B------:R-:W-:Y:S02]  /*1500*/  FSETP.GT.AND P3, PT, R14, R5.reuse, PT ;  /* 0x000000050e00720b */ /* 0x080fe40003f64000 */
[-C--:B------:R-:W-:Y:S02]  /*1510*/  FSETP.GT.AND P2, PT, R12, R5.reuse, PT ;  /* 0x000000050c00720b */ /* 0x080fe40003f44000 */
[----:B------:R-:W-:Y:S01]  /*1520*/  FSETP.NAN.AND P4, PT, R40, R40, PT ;  /* 0x000000282800720b */ /* 0x000fe20003f88000 */
[----:B------:R-:W-:Y:S01]  /*1530*/  FFMA R9, R0, R20, R9 ;  /* 0x0000001400097223 */ /* 0x000fe20000000009 */
[----:B------:R-:W-:Y:S01]  /*1540*/  @!P5 FSEL R16, R16, R5, P6 ;  /* 0x000000051010d208 */ /* 0x000fe20003000000 */
[----:B------:R-:W-:Y:S01]  /*1550*/  FADD R7, R3, R8 ;  /* 0x0000000803077221 */ /* 0x000fe20000000000 */
[----:B------:R-:W-:-:S02]  /*1560*/  FSETP.NAN.AND P6, PT, R32, R32, PT ;  /* 0x000000202000720b */ /* 0x000fc40003fc8000 */
[----:B------:R-:W-:Y:S01]  /*1570*/  @!P0 FSEL R40, R40, R5, P4 ;  /* 0x0000000528288208 */ /* 0x000fe20002000000 */
[----:B------:R-:W-:Y:S01]  /*1580*/  FFMA R7, R0, R7, R9 ;  /* 0x0000000700077223 */ /* 0x000fe20000000009 */
[----:B------:R-:W-:Y:S01]  /*1590*/  FSETP.GEU.AND P0, PT, R16, R4, PT ;  /* 0x000000041000720b */ /* 0x000fe20003f0e000 */
[C---:B------:R-:W-:Y:S01]  /*15a0*/  FADD R24, R3.reuse, R24 ;  /* 0x0000001803187221 */ /* 0x040fe20000000000 */
[----:B------:R-:W-:Y:S02]  /*15b0*/  FSETP.NAN.AND P4, PT, R14, R14, PT ;  /* 0x0000000e0e00720b */ /* 0x000fe40003f88000 */
[-C--:B------:R-:W-:Y:S01]  /*15c0*/  @!P1 FSEL R32, R32, R5.reuse, P6 ;  /* 0x0000000520209208 */ /* 0x080fe20003000000 */
[----:B------:R-:W-:Y:S01]  /*15d0*/  FFMA R9, R0, R24, R7 ;  /* 0x0000001800097223 */ /* 0x000fe20000000007 */
[----:B------:R-:W-:Y:S02]  /*15e0*/  FSETP.NAN.AND P5, PT, R12, R12, PT ;  /* 0x0000000c0c00720b */ /* 0x000fe40003fa8000 */
[----:B------:R-:W-:Y:S01]  /*15f0*/  FSETP.GEU.AND P1, PT, R40, R4, PT ;  /* 0x000000042800720b */ /* 0x000fe20003f2e000 */
[----:B------:R-:W-:Y:S01]  /*1600*/  FADD R7, R3, R6 ;  /* 0x0000000603077221 */ /* 0x000fe20000000000 */
[----:B------:R-:W-:-:S02]  /*1610*/  @!P3 FSEL R14, R14, R5, P4 ;  /* 0x000000050e0eb208 */ /* 0x000fc40002000000 */
[----:B------:R-:W-:Y:S02]  /*1620*/  FSETP.GEU.AND P3, PT, R32, R4, PT ;  /* 0x000000042000720b */ /* 0x000fe40003f6e000 */
[----:B------:R-:W-:Y:S01]  /*1630*/  @!P2 FSEL R12, R12, R5, P5 ;  /* 0x000000050c0ca208 */ /* 0x000fe20002800000 */
[----:B------:R-:W-:Y:S01]  /*1640*/  FFMA R7, R0, R7, R9 ;  /* 0x0000000700077223 */ /* 0x000fe20000000009 */
[----:B------:R-:W-:Y:S01]  /*1650*/  FSETP.NAN.AND P2, PT, R16, R16, PT ;  /* 0x000000101000720b */ /* 0x000fe20003f48000 */
[----:B------:R-:W-:Y:S01]  /*1660*/  FADD R26, R3, R26 ;  /* 0x0000001a031a7221 */ /* 0x000fe20000000000 */
[----:B------:R-:W-:Y:S02]  /*1670*/  FSETP.NAN.AND P4, PT, R40, R40, PT ;  /* 0x000000282800720b */ /* 0x000fe40003f88000 */
[----:B------:R-:W-:Y:S01]  /*1680*/  @P0 FSEL R16, R16, R4, P2 ;  /* 0x0000000410100208 */ /* 0x000fe20001000000 */
[----:B------:R-:W-:Y:S01]  /*1690*/  FFMA R9, R0, R26, R7 ;  /* 0x0000001a00097223 */ /* 0x000fe20000000007 */
[----:B------:R-:W-:Y:S01]  /*16a0*/  FSETP.GEU.AND P2, PT, R12, R4, PT ;  /* 0x000000040c00720b */ /* 0x000fe20003f4e000 */
[----:B------:R-:W0:Y:S01]  /*16b0*/  LDC.64 R6, c[0x0][0x238] ;  /* 0x00008e00ff067b82 */ /* 0x000e220000000a00 */
[----:B------:R-:W-:-:S02]  /*16c0*/  FSETP.NAN.AND P0, PT, R32, R32, PT ;  /* 0x000000202000720b */ /* 0x000fc40003f08000 */
[-C--:B------:R-:W-:Y:S01]  /*16d0*/  @P1 FSEL R40, R40, R4.reuse, P4 ;  /* 0x0000000428281208 */ /* 0x080fe20002000000 */
[----:B------:R-:W-:Y:S01]  /*16e0*/  FADD R5, R3, R16 ;  /* 0x0000001003057221 */ /* 0x000fe20000000000 */
[-C--:B------:R-:W-:Y:S02]  /*16f0*/  FSETP.GEU.AND P4, PT, R14, R4.reuse, PT ;  /* 0x000000040e00720b */ /* 0x080fe40003f8e000 */
[----:B------:R-:W-:Y:S02]  /*1700*/  @P3 FSEL R32, R32, R4, P0 ;  /* 0x0000000420203208 */ /* 0x000fe40000000000 */
[----:B------:R-:W-:Y:S01]  /*1710*/  LOP3.LUT P0, RZ, R31, 0x10, RZ, 0xc0, !PT ;  /* 0x000000101fff7812 */ /* 0x000fe2000780c0ff */
[----:B------:R-:W-:Y:S01]  /*1720*/  FFMA R5, R0, R5, R9 ;  /* 0x0000000500057223 */ /* 0x000fe20000000009 */
[C---:B------:R-:W-:Y:S01]  /*1730*/  FADD R40, R3.reuse, R40 ;  /* 0x0000002803287221 */ /* 0x040fe20000000000 */
[----:B------:R-:W-:Y:S02]  /*1740*/  FSETP.NAN.AND P3, PT, R12, R12, PT ;  /* 0x0000000c0c00720b */ /* 0x000fe40003f68000 */
[----:B------:R-:W-:Y:S01]  /*1750*/  ISETP.LT.AND P0, PT, R2, 0x10, !P0 ;  /* 0x000000100200780c */ /* 0x000fe20004701270 */
[----:B------:R-:W-:Y:S01]  /*1760*/  FFMA R9, R0, R40, R5 ;  /* 0x0000002800097223 */ /* 0x000fe20000000005 */
[----:B------:R-:W-:Y:S01]  /*1770*/  FSETP.NAN.AND P1, PT, R14, R14, PT ;  /* 0x0000000e0e00720b */ /* 0x000fe20003f28000 */
[----:B------:R-:W-:Y:S01]  /*1780*/  FADD R5, R3, R32 ;  /* 0x0000002003057221 */ /* 0x000fe20000000000 */
[----:B------:R-:W-:-:S02]  /*1790*/  @P2 FSEL R12, R12, R4, P3 ;  /* 0x000000040c0c2208 */ /* 0x000fc40001800000 */
[----:B------:R-:W-:Y:S01]  /*17a0*/  @P4 FSEL R14, R14, R4, P1 ;  /* 0x000000040e0e4208 */ /* 0x000fe20000800000 */
[C---:B------:R-:W-:Y:S02]  /*17b0*/  FFMA R5, R0.reuse, R5, R9 ;  /* 0x0000000500057223 */ /* 0x040fe40000000009 */
[C---:B------:R-:W-:Y:S02]  /*17c0*/  FADD R12, R3.reuse, R12 ;  /* 0x0000000c030c7221 */ /* 0x040fe40000000000 */
[----:B------:R-:W-:Y:S02]  /*17d0*/  FADD R9, R3, R14 ;  /* 0x0000000e03097221 */ /* 0x000fe40000000000 */
[----:B------:R-:W-:Y:S01]  /*17e0*/  FFMA R12, R0, R12, R5 ;  /* 0x0000000c000c7223 */ /* 0x000fe20000000005 */
[----:B0-----:R-:W-:-:S04]  /*17f0*/  IMAD.WIDE R2, R2, 0x4, R6 ;  /* 0x0000000402027825 */ /* 0x001fc800078e0206 */
[----:B------:R-:W-:Y:S01]  /*1800*/  FFMA R9, R0, R9, R12 ;  /* 0x0000000900097223 */ /* 0x000fe2000000000c */
[----:B------:R-:W-:Y:S06]  /*1810*/  @!P0 EXIT ;  /* 0x000000000000894d */ /* 0x000fec0003800000 */
[----:B------:R-:W-:-:S05]  /*1820*/  FMUL R9, R9, 0.0625 ;  /* 0x3d80000009097820 */ /* 0x000fca0000400000 */
[----:B------:R-:W-:Y:S01]  /*1830*/  STG.E desc[UR4][R2.64], R9 ;  /* 0x0000000902007986 */ /* 0x000fe2000c101904 */
[----:B------:R-:W-:Y:S05]  /*1840*/  EXIT ;  /* 0x000000000000794d */ /* 0x000fea0003800000 */
.L_x_0:
[----:B------:R-:W-:-:S00]  /*1850*/  BRA `(.L_x_0) ;  /* 0xfffffffc00fc7947 */ /* 0x000fc0000383ffff */
[----:B------:R-:W-:-:S00]  /*1860*/  NOP ;  /* 0x0000000000007918 */ /* 0x000fc00000000000 */
        /* <DEDUP_REMOVED lines=9> */
.L_x_1:


//--------------------- .nv.global.init           --------------------------
	.section	.nv.global.init,"aw",@progbits
.nv.global.init:
	.type		_$_str,@object
	.size		_$_str,(.L_0 - _$_str)
_$_str:
        /*0000*/ 	.byte	0x5f, 0x5f, 0x43, 0x55, 0x44, 0x41, 0x5f, 0x46, 0x54, 0x5a, 0x00
.L_0:


//--------------------- .nv.constant0.triton_poi_fused_abs_add_avg_pool2d_clamp_div_floor_mul_sign_sub_0 --------------------------
	.section	.nv.constant0.triton_poi_fused_abs_add_avg_pool2d_clamp_div_floor_mul_sign_sub_0,"a",@progbits
	.sectionflags	@""
	.align	4
.nv.constant0.triton_poi_fused_abs_add_avg_pool2d_clamp_div_floor_mul_sign_sub_0:
	.zero		580
